//
// Generated by NVIDIA NVVM Compiler
//
// Compiler Build ID: CL-36424714
// Cuda compilation tools, release 13.0, V13.0.88
// Based on NVVM 20.0.0
//

.version 9.0
.target sm_100
.address_size 64

	// .globl	_Z14hello_from_gpuv
.extern .func  (.param .b32 func_retval0) vprintf
(
	.param .b64 vprintf_param_0,
	.param .b64 vprintf_param_1
)
;
.global .align 1 .b8 $str[14] = {72, 101, 108, 108, 111, 32, 119, 111, 114, 108, 100, 33, 10};

.visible .entry _Z14hello_from_gpuv()
{
	.reg .b32 	%r<3>;
	.reg .b64 	%rd<3>;

	mov.u64 	%rd1, $str;
	cvta.global.u64 	%rd2, %rd1;
	{ // callseq 0, 0
	.param .b64 param0;
	st.param.b64 	[param0], %rd2;
	.param .b64 param1;
	st.param.b64 	[param1], 0;
	.param .b32 retval0;
	call.uni (retval0), 
	vprintf, 
	(
	param0, 
	param1
	);
	ld.param.b32 	%r1, [retval0];
	} // callseq 0
	ret;

}


// ===== COMPILED SASS (sm_100) =====

	.target	sm_100

	.elftype	@"ET_EXEC"


//--------------------- .note.nv.tkinfo           --------------------------
	.section	.note.nv.tkinfo,"",@"SHT_NOTE"
	.sectionflags	@"SHF_NOTE_NV_TKINFO"
	.tkinfo
        /*0018*/ 	.word	0x00000002
        /*0030*/ 	.string	""
        /*0030*/ 	.string	"ptxas"
        /*0030*/ 	.string	"Cuda compilation tools, release 13.0, V13.0.88"
        /*0030*/ 	.string	"Build cuda_13.0.r13.0/compiler.36424714_0"
        /*0030*/ 	.string	"-arch sm_100 -m 64 "



//--------------------- .note.nv.cuinfo           --------------------------
	.section	.note.nv.cuinfo,"",@"SHT_NOTE"
	.sectionflags	@"SHF_NOTE_NV_CUINFO"
        /*0018*/ 	.short	0x0002
        /*001a*/ 	.short	0x0064
        /*001c*/ 	.short	0x0082
	.zero		2


//--------------------- .nv.info                  --------------------------
	.section	.nv.info,"",@"SHT_CUDA_INFO"
	.align	4


	//----- nvinfo : EIATTR_REGCOUNT
	.align		4
        /*0000*/ 	.byte	0x04, 0x2f
        /*0002*/ 	.short	(.L_2 - .L_1)
	.align		4
.L_1:
        /*0004*/ 	.word	index@(_Z14hello_from_gpuv)
        /*0008*/ 	.word	0x00000018


	//----- nvinfo : EIATTR_FRAME_SIZE
	.align		4
.L_2:
        /*000c*/ 	.byte	0x04, 0x11
        /*000e*/ 	.short	(.L_4 - .L_3)
	.align		4
.L_3:
        /*0010*/ 	.word	index@(_Z14hello_from_gpuv)
        /*0014*/ 	.word	0x00000000


	//----- nvinfo : EIATTR_MIN_STACK_SIZE
	.align		4
.L_4:
        /*0018*/ 	.byte	0x04, 0x12
        /*001a*/ 	.short	(.L_6 - .L_5)
	.align		4
.L_5:
        /*001c*/ 	.word	index@(_Z14hello_from_gpuv)
        /*0020*/ 	.word	0x00000000
.L_6:


//--------------------- .nv.compat                --------------------------
	.section	.nv.compat,"",@"SHT_CUDA_COMPAT_INFO"
	.align	4
        /*0000*/ 	.byte	0x02, 0x09, 0x00, 0x00, 0x02, 0x02, 0x01, 0x00, 0x02, 0x05, 0x05, 0x00, 0x03, 0x07, 0x01, 0x01
        /*0010*/ 	.byte	0x02, 0x03, 0x00, 0x00, 0x02, 0x06, 0x01, 0x00, 0x04, 0x0b, 0x08, 0x00, 0x09, 0x00, 0x00, 0x00
        /*0020*/ 	.byte	0x00, 0x00, 0x00, 0x00


//--------------------- .nv.info._Z14hello_from_gpuv --------------------------
	.section	.nv.info._Z14hello_from_gpuv,"",@"SHT_CUDA_INFO"
	.sectionflags	@""
	.align	4


	//----- nvinfo : EIATTR_CUDA_API_VERSION
	.align		4
        /*0000*/ 	.byte	0x04, 0x37
        /*0002*/ 	.short	(.L_8 - .L_7)
.L_7:
        /*0004*/ 	.word	0x00000082


	//----- nvinfo : EIATTR_SPARSE_MMA_MASK
	.align		4
.L_8:
        /*0008*/ 	.byte	0x03, 0x50
        /*000a*/ 	.short	0x0000


	//----- nvinfo : EIATTR_MAXREG_COUNT
	.align		4
        /*000c*/ 	.byte	0x03, 0x1b
        /*000e*/ 	.short	0x00ff


	//----- nvinfo : EIATTR_EXTERNS
	.align		4
        /*0010*/ 	.byte	0x04, 0x0f
        /*0012*/ 	.short	(.L_10 - .L_9)


	//   ....[0]....
	.align		4
.L_9:
        /*0014*/ 	.word	index@(vprintf)


	//----- nvinfo : EIATTR_MERCURY_ISA_VERSION
	.align		4
.L_10:
        /*0018*/ 	.byte	0x03, 0x5f
        /*001a*/ 	.short	0x0101


	//----- nvinfo : EIATTR_VRC_CTA_INIT_COUNT
	.align		4
        /*001c*/ 	.byte	0x02, 0x4a
	.zero		1
	.zero		1


	//----- nvinfo : EIATTR_SYSCALL_OFFSETS
	.align		4
        /*0020*/ 	.byte	0x04, 0x46
        /*0022*/ 	.short	(.L_12 - .L_11)


	//   ....[0]....
.L_11:
        /*0024*/ 	.word	0x00000080


	//----- nvinfo : EIATTR_EXIT_INSTR_OFFSETS
	.align		4
.L_12:
        /*0028*/ 	.byte	0x04, 0x1c
        /*002a*/ 	.short	(.L_14 - .L_13)


	//   ....[0]....
.L_13:
        /*002c*/ 	.word	0x00000090


	//----- nvinfo : EIATTR_SW_WAR
	.align		4
.L_14:
        /*0030*/ 	.byte	0x04, 0x36
        /*0032*/ 	.short	(.L_16 - .L_15)
.L_15:
        /*0034*/ 	.word	0x00000008
.L_16:


//--------------------- .nv.callgraph             --------------------------
	.section	.nv.callgraph,"",@"SHT_CUDA_CALLGRAPH"
	.align	4
	.sectionentsize	8
	.align		4
        /*0000*/ 	.word	0x00000000
	.align		4
        /*0004*/ 	.word	0xffffffff
	.align		4
        /*0008*/ 	.word	index@(_Z14hello_from_gpuv)
	.align		4
        /*000c*/ 	.word	index@(vprintf)
	.align		4
        /*0010*/ 	.word	0x00000000
	.align		4
        /*0014*/ 	.word	0xfffffffe
	.align		4
        /*0018*/ 	.word	0x00000000
	.align		4
        /*001c*/ 	.word	0xfffffffd
	.align		4
        /*0020*/ 	.word	0x00000000
	.align		4
        /*0024*/ 	.word	0xfffffffc


//--------------------- .nv.constant4             --------------------------
	.section	.nv.constant4,"a",@progbits
	.align	8
	.align		8
.nv.constant4:
        /*0000*/ 	.dword	vprintf
	.align		8
        /*0008*/ 	.dword	$str


//--------------------- .text._Z14hello_from_gpuv --------------------------
	.section	.text._Z14hello_from_gpuv,"ax",@progbits
	.align	128
        .global         _Z14hello_from_gpuv
        .type           _Z14hello_from_gpuv,@function
        .size           _Z14hello_from_gpuv,(.L_x_2 - _Z14hello_from_gpuv)
        .other          _Z14hello_from_gpuv,@"STO_CUDA_ENTRY STV_DEFAULT"
_Z14hello_from_gpuv:
.text._Z14hello_from_gpuv:
[----:B------:R-:W0:Y:S01]  /*0000*/  LDC R1, c[0x0][0x37c] ;  /* 0x0000df00ff017b82 */ /* 0x000e220000000800 */
[----:B------:R-:W-:Y:S01]  /*0010*/  MOV R0, 0x0 ;  /* 0x0000000000007802 */ /* 0x000fe20000000f00 */
[----:B------:R-:W1:Y:S01]  /*0020*/  LDCU.64 UR4, c[0x4][0x8] ;  /* 0x01000100ff0477ac */ /* 0x000e620008000a00 */
[----:B------:R-:W-:-:S05]  /*0030*/  CS2R R6, SRZ ;  /* 0x0000000000067805 */ /* 0x000fca000001ff00 */
[----:B------:R2:W3:Y:S01]  /*0040*/  LDC.64 R2, c[0x4][R0] ;  /* 0x0100000000027b82 */ /* 0x0004e20000000a00 */
[----:B-1----:R-:W-:Y:S02]  /*0050*/  IMAD.U32 R4, RZ, RZ, UR4 ;  /* 0x00000004ff047e24 */ /* 0x002fe4000f8e00ff */
[----:B--2---:R-:W-:-:S07]  /*0060*/  IMAD.U32 R5, RZ, RZ, UR5 ;  /* 0x00000005ff057e24 */ /* 0x004fce000f8e00ff */
[----:B------:R-:W-:-:S07]  /*0070*/  LEPC R20, `(.L_x_0) ;  /* 0x000000001014794e */ /* 0x000fce0000000000 */
[----:B0--3--:R-:W-:Y:S05]  /*0080*/  CALL.ABS.NOINC R2 ;  /* 0x0000000002007343 */ /* 0x009fea0003c00000 */
.L_x_0:
[----:B------:R-:W-:Y:S05]  /*0090*/  EXIT ;  /* 0x000000000000794d */ /* 0x000fea0003800000 */
.L_x_1:
[----:B------:R-:W-:-:S00]  /*00a0*/  BRA `(.L_x_1) ;  /* 0xfffffffc00fc7947 */ /* 0x000fc0000383ffff */
[----:B------:R-:W-:-:S00]  /*00b0*/  NOP ;  /* 0x0000000000007918 */ /* 0x000fc00000000000 */
        /* <DEDUP_REMOVED lines=12> */
.L_x_2:


//--------------------- .nv.global.init           --------------------------
	.section	.nv.global.init,"aw",@progbits
.nv.global.init:
	.type		$str,@object
	.size		$str,(.L_0 - $str)
$str:
        /*0000*/ 	.byte	0x48, 0x65, 0x6c, 0x6c, 0x6f, 0x20, 0x77, 0x6f, 0x72, 0x6c, 0x64, 0x21, 0x0a, 0x00
.L_0:


//--------------------- .nv.shared.reserved.0     --------------------------
	.section	.nv.shared.reserved.0,"aw",@nobits
	.weak		__nv_reservedSMEM_offset_0_alias
	.size		__nv_reservedSMEM_offset_0_alias, 0, 64
	.other		__nv_reservedSMEM_offset_0_alias,@"STO_CUDA_RESERVED_SHARED STV_DEFAULT"
__nv_reservedSMEM_offset_0_alias:
	.zero		0
	.zero		64


//--------------------- .nv.constant0._Z14hello_from_gpuv --------------------------
	.section	.nv.constant0._Z14hello_from_gpuv,"a",@progbits
	.sectionflags	@""
	.align	4
.nv.constant0._Z14hello_from_gpuv:
	.zero		896


//--------------------- SYMBOLS --------------------------

	.type		.nv.reservedSmem.offset0,@object
	.size		.nv.reservedSmem.offset0,0x4
	.type		vprintf,@function
